//
// Generated by NVIDIA NVVM Compiler
//
// Compiler Build ID: CL-36424714
// Cuda compilation tools, release 13.0, V13.0.88
// Based on NVVM 20.0.0
//

.version 9.0
.target sm_100
.address_size 64

	// .globl	_Z20MatrixMultiplicationPfS_S_iiiiii
// _ZZ20MatrixMultiplicationPfS_S_iiiiiiE2As has been demoted
// _ZZ20MatrixMultiplicationPfS_S_iiiiiiE2Bs has been demoted

.visible .entry _Z20MatrixMultiplicationPfS_S_iiiiii(
	.param .u64 .ptr .align 1 _Z20MatrixMultiplicationPfS_S_iiiiii_param_0,
	.param .u64 .ptr .align 1 _Z20MatrixMultiplicationPfS_S_iiiiii_param_1,
	.param .u64 .ptr .align 1 _Z20MatrixMultiplicationPfS_S_iiiiii_param_2,
	.param .u32 _Z20MatrixMultiplicationPfS_S_iiiiii_param_3,
	.param .u32 _Z20MatrixMultiplicationPfS_S_iiiiii_param_4,
	.param .u32 _Z20MatrixMultiplicationPfS_S_iiiiii_param_5,
	.param .u32 _Z20MatrixMultiplicationPfS_S_iiiiii_param_6,
	.param .u32 _Z20MatrixMultiplicationPfS_S_iiiiii_param_7,
	.param .u32 _Z20MatrixMultiplicationPfS_S_iiiiii_param_8
)
{
	.reg .pred 	%p<12>;
	.reg .b32 	%r<52>;
	.reg .b32 	%f<111>;
	.reg .b64 	%rd<13>;
	// demoted variable
	.shared .align 4 .b8 _ZZ20MatrixMultiplicationPfS_S_iiiiiiE2As[4096];
	// demoted variable
	.shared .align 4 .b8 _ZZ20MatrixMultiplicationPfS_S_iiiiiiE2Bs[4096];
	ld.param.u64 	%rd3, [_Z20MatrixMultiplicationPfS_S_iiiiii_param_0];
	ld.param.u64 	%rd4, [_Z20MatrixMultiplicationPfS_S_iiiiii_param_1];
	ld.param.u64 	%rd5, [_Z20MatrixMultiplicationPfS_S_iiiiii_param_2];
	ld.param.u32 	%r25, [_Z20MatrixMultiplicationPfS_S_iiiiii_param_3];
	ld.param.u32 	%r26, [_Z20MatrixMultiplicationPfS_S_iiiiii_param_4];
	ld.param.u32 	%r27, [_Z20MatrixMultiplicationPfS_S_iiiiii_param_5];
	ld.param.u32 	%r28, [_Z20MatrixMultiplicationPfS_S_iiiiii_param_6];
	ld.param.u32 	%r29, [_Z20MatrixMultiplicationPfS_S_iiiiii_param_7];
	ld.param.u32 	%r30, [_Z20MatrixMultiplicationPfS_S_iiiiii_param_8];
	mov.u32 	%r1, %ctaid.y;
	shl.b32 	%r31, %r1, 5;
	mov.u32 	%r2, %tid.y;
	add.s32 	%r3, %r31, %r2;
	mov.u32 	%r4, %ctaid.x;
	shl.b32 	%r5, %r4, 5;
	mov.u32 	%r6, %tid.x;
	add.s32 	%r7, %r5, %r6;
	setp.lt.s32 	%p1, %r26, 1;
	mov.f32 	%f110, 0f00000000;
	@%p1 bra 	$L__BB0_7;
	add.s32 	%r32, %r26, 31;
	shr.u32 	%r33, %r32, 5;
	shl.b32 	%r34, %r2, 7;
	mov.u32 	%r35, _ZZ20MatrixMultiplicationPfS_S_iiiiiiE2As;
	add.s32 	%r8, %r35, %r34;
	mov.u32 	%r36, _ZZ20MatrixMultiplicationPfS_S_iiiiiiE2Bs;
	shl.b32 	%r37, %r6, 2;
	add.s32 	%r10, %r36, %r37;
	add.s32 	%r9, %r10, %r34;
	neg.s32 	%r51, %r33;
	mad.lo.s32 	%r38, %r2, %r28, %r6;
	add.s32 	%r50, %r38, %r5;
	shl.b32 	%r13, %r28, 5;
	mad.lo.s32 	%r48, %r26, %r3, %r6;
	cvta.to.global.u64 	%rd1, %rd3;
	cvta.to.global.u64 	%rd2, %rd4;
	mov.f32 	%f110, 0f00000000;
	mov.u32 	%r47, %r6;
	mov.u32 	%r49, %r2;
$L__BB0_2:
	setp.ge.s32 	%p2, %r3, %r25;
	setp.ge.u32 	%p3, %r47, %r26;
	mov.f32 	%f108, 0f00000000;
	or.pred  	%p4, %p3, %p2;
	@%p4 bra 	$L__BB0_4;
	mul.wide.u32 	%rd6, %r48, 4;
	add.s64 	%rd7, %rd1, %rd6;
	ld.global.f32 	%f108, [%rd7];
$L__BB0_4:
	setp.ge.s32 	%p5, %r7, %r28;
	shl.b32 	%r40, %r6, 2;
	add.s32 	%r41, %r8, %r40;
	st.shared.f32 	[%r41], %f108;
	setp.ge.u32 	%p6, %r49, %r27;
	mov.f32 	%f109, 0f00000000;
	or.pred  	%p7, %p5, %p6;
	@%p7 bra 	$L__BB0_6;
	mul.wide.u32 	%rd8, %r50, 4;
	add.s64 	%rd9, %rd2, %rd8;
	ld.global.f32 	%f109, [%rd9];
$L__BB0_6:
	st.shared.f32 	[%r9], %f109;
	bar.sync 	0;
	ld.shared.f32 	%f12, [%r8];
	ld.shared.f32 	%f13, [%r10];
	fma.rn.f32 	%f14, %f12, %f13, %f110;
	ld.shared.f32 	%f15, [%r8+4];
	ld.shared.f32 	%f16, [%r10+128];
	fma.rn.f32 	%f17, %f15, %f16, %f14;
	ld.shared.f32 	%f18, [%r8+8];
	ld.shared.f32 	%f19, [%r10+256];
	fma.rn.f32 	%f20, %f18, %f19, %f17;
	ld.shared.f32 	%f21, [%r8+12];
	ld.shared.f32 	%f22, [%r10+384];
	fma.rn.f32 	%f23, %f21, %f22, %f20;
	ld.shared.f32 	%f24, [%r8+16];
	ld.shared.f32 	%f25, [%r10+512];
	fma.rn.f32 	%f26, %f24, %f25, %f23;
	ld.shared.f32 	%f27, [%r8+20];
	ld.shared.f32 	%f28, [%r10+640];
	fma.rn.f32 	%f29, %f27, %f28, %f26;
	ld.shared.f32 	%f30, [%r8+24];
	ld.shared.f32 	%f31, [%r10+768];
	fma.rn.f32 	%f32, %f30, %f31, %f29;
	ld.shared.f32 	%f33, [%r8+28];
	ld.shared.f32 	%f34, [%r10+896];
	fma.rn.f32 	%f35, %f33, %f34, %f32;
	ld.shared.f32 	%f36, [%r8+32];
	ld.shared.f32 	%f37, [%r10+1024];
	fma.rn.f32 	%f38, %f36, %f37, %f35;
	ld.shared.f32 	%f39, [%r8+36];
	ld.shared.f32 	%f40, [%r10+1152];
	fma.rn.f32 	%f41, %f39, %f40, %f38;
	ld.shared.f32 	%f42, [%r8+40];
	ld.shared.f32 	%f43, [%r10+1280];
	fma.rn.f32 	%f44, %f42, %f43, %f41;
	ld.shared.f32 	%f45, [%r8+44];
	ld.shared.f32 	%f46, [%r10+1408];
	fma.rn.f32 	%f47, %f45, %f46, %f44;
	ld.shared.f32 	%f48, [%r8+48];
	ld.shared.f32 	%f49, [%r10+1536];
	fma.rn.f32 	%f50, %f48, %f49, %f47;
	ld.shared.f32 	%f51, [%r8+52];
	ld.shared.f32 	%f52, [%r10+1664];
	fma.rn.f32 	%f53, %f51, %f52, %f50;
	ld.shared.f32 	%f54, [%r8+56];
	ld.shared.f32 	%f55, [%r10+1792];
	fma.rn.f32 	%f56, %f54, %f55, %f53;
	ld.shared.f32 	%f57, [%r8+60];
	ld.shared.f32 	%f58, [%r10+1920];
	fma.rn.f32 	%f59, %f57, %f58, %f56;
	ld.shared.f32 	%f60, [%r8+64];
	ld.shared.f32 	%f61, [%r10+2048];
	fma.rn.f32 	%f62, %f60, %f61, %f59;
	ld.shared.f32 	%f63, [%r8+68];
	ld.shared.f32 	%f64, [%r10+2176];
	fma.rn.f32 	%f65, %f63, %f64, %f62;
	ld.shared.f32 	%f66, [%r8+72];
	ld.shared.f32 	%f67, [%r10+2304];
	fma.rn.f32 	%f68, %f66, %f67, %f65;
	ld.shared.f32 	%f69, [%r8+76];
	ld.shared.f32 	%f70, [%r10+2432];
	fma.rn.f32 	%f71, %f69, %f70, %f68;
	ld.shared.f32 	%f72, [%r8+80];
	ld.shared.f32 	%f73, [%r10+2560];
	fma.rn.f32 	%f74, %f72, %f73, %f71;
	ld.shared.f32 	%f75, [%r8+84];
	ld.shared.f32 	%f76, [%r10+2688];
	fma.rn.f32 	%f77, %f75, %f76, %f74;
	ld.shared.f32 	%f78, [%r8+88];
	ld.shared.f32 	%f79, [%r10+2816];
	fma.rn.f32 	%f80, %f78, %f79, %f77;
	ld.shared.f32 	%f81, [%r8+92];
	ld.shared.f32 	%f82, [%r10+2944];
	fma.rn.f32 	%f83, %f81, %f82, %f80;
	ld.shared.f32 	%f84, [%r8+96];
	ld.shared.f32 	%f85, [%r10+3072];
	fma.rn.f32 	%f86, %f84, %f85, %f83;
	ld.shared.f32 	%f87, [%r8+100];
	ld.shared.f32 	%f88, [%r10+3200];
	fma.rn.f32 	%f89, %f87, %f88, %f86;
	ld.shared.f32 	%f90, [%r8+104];
	ld.shared.f32 	%f91, [%r10+3328];
	fma.rn.f32 	%f92, %f90, %f91, %f89;
	ld.shared.f32 	%f93, [%r8+108];
	ld.shared.f32 	%f94, [%r10+3456];
	fma.rn.f32 	%f95, %f93, %f94, %f92;
	ld.shared.f32 	%f96, [%r8+112];
	ld.shared.f32 	%f97, [%r10+3584];
	fma.rn.f32 	%f98, %f96, %f97, %f95;
	ld.shared.f32 	%f99, [%r8+116];
	ld.shared.f32 	%f100, [%r10+3712];
	fma.rn.f32 	%f101, %f99, %f100, %f98;
	ld.shared.f32 	%f102, [%r8+120];
	ld.shared.f32 	%f103, [%r10+3840];
	fma.rn.f32 	%f104, %f102, %f103, %f101;
	ld.shared.f32 	%f105, [%r8+124];
	ld.shared.f32 	%f106, [%r10+3968];
	fma.rn.f32 	%f110, %f105, %f106, %f104;
	bar.sync 	0;
	add.s32 	%r51, %r51, 1;
	setp.ne.s32 	%p8, %r51, 0;
	add.s32 	%r50, %r50, %r13;
	add.s32 	%r49, %r49, 32;
	add.s32 	%r48, %r48, 32;
	add.s32 	%r47, %r47, 32;
	@%p8 bra 	$L__BB0_2;
$L__BB0_7:
	setp.ge.s32 	%p9, %r3, %r29;
	setp.ge.s32 	%p10, %r7, %r30;
	or.pred  	%p11, %p9, %p10;
	@%p11 bra 	$L__BB0_9;
	mov.u32 	%r42, %ntid.y;
	mad.lo.s32 	%r43, %r1, %r42, %r2;
	mov.u32 	%r44, %ntid.x;
	mad.lo.s32 	%r45, %r4, %r44, %r6;
	mad.lo.s32 	%r46, %r30, %r43, %r45;
	cvta.to.global.u64 	%rd10, %rd5;
	mul.wide.u32 	%rd11, %r46, 4;
	add.s64 	%rd12, %rd10, %rd11;
	st.global.f32 	[%rd12], %f110;
$L__BB0_9:
	ret;

}


// ===== COMPILED SASS (sm_100) =====

	.target	sm_100

	.elftype	@"ET_EXEC"


//--------------------- .note.nv.tkinfo           --------------------------
	.section	.note.nv.tkinfo,"",@"SHT_NOTE"
	.sectionflags	@"SHF_NOTE_NV_TKINFO"
	.tkinfo
        /*0018*/ 	.word	0x00000002
        /*0030*/ 	.string	""
        /*0030*/ 	.string	"ptxas"
        /*0030*/ 	.string	"Cuda compilation tools, release 13.0, V13.0.88"
        /*0030*/ 	.string	"Build cuda_13.0.r13.0/compiler.36424714_0"
        /*0030*/ 	.string	"-arch sm_100 -m 64 "



//--------------------- .note.nv.cuinfo           --------------------------
	.section	.note.nv.cuinfo,"",@"SHT_NOTE"
	.sectionflags	@"SHF_NOTE_NV_CUINFO"
        /*0018*/ 	.short	0x0002
        /*001a*/ 	.short	0x0064
        /*001c*/ 	.short	0x0082
	.zero		2


//--------------------- .nv.info                  --------------------------
	.section	.nv.info,"",@"SHT_CUDA_INFO"
	.align	4


	//----- nvinfo : EIATTR_REGCOUNT
	.align		4
        /*0000*/ 	.byte	0x04, 0x2f
        /*0002*/ 	.short	(.L_1 - .L_0)
	.align		4
.L_0:
        /*0004*/ 	.word	index@(_Z20MatrixMultiplicationPfS_S_iiiiii)
        /*0008*/ 	.word	0x00000020


	//----- nvinfo : EIATTR_FRAME_SIZE
	.align		4
.L_1:
        /*000c*/ 	.byte	0x04, 0x11
        /*000e*/ 	.short	(.L_3 - .L_2)
	.align		4
.L_2:
        /*0010*/ 	.word	index@(_Z20MatrixMultiplicationPfS_S_iiiiii)
        /*0014*/ 	.word	0x00000000


	//----- nvinfo : EIATTR_MIN_STACK_SIZE
	.align		4
.L_3:
        /*0018*/ 	.byte	0x04, 0x12
        /*001a*/ 	.short	(.L_5 - .L_4)
	.align		4
.L_4:
        /*001c*/ 	.word	index@(_Z20MatrixMultiplicationPfS_S_iiiiii)
        /*0020*/ 	.word	0x00000000
.L_5:


//--------------------- .nv.compat                --------------------------
	.section	.nv.compat,"",@"SHT_CUDA_COMPAT_INFO"
	.align	4
        /*0000*/ 	.byte	0x02, 0x09, 0x00, 0x00, 0x02, 0x02, 0x01, 0x00, 0x02, 0x05, 0x05, 0x00, 0x03, 0x07, 0x01, 0x01
        /*0010*/ 	.byte	0x02, 0x03, 0x00, 0x00, 0x02, 0x06, 0x01, 0x00, 0x04, 0x0b, 0x08, 0x00, 0x09, 0x00, 0x00, 0x00
        /*0020*/ 	.byte	0x00, 0x00, 0x00, 0x00


//--------------------- .nv.info._Z20MatrixMultiplicationPfS_S_iiiiii --------------------------
	.section	.nv.info._Z20MatrixMultiplicationPfS_S_iiiiii,"",@"SHT_CUDA_INFO"
	.sectionflags	@""
	.align	4


	//----- nvinfo : EIATTR_CUDA_API_VERSION
	.align		4
        /*0000*/ 	.byte	0x04, 0x37
        /*0002*/ 	.short	(.L_7 - .L_6)
.L_6:
        /*0004*/ 	.word	0x00000082


	//----- nvinfo : EIATTR_KPARAM_INFO
	.align		4
.L_7:
        /*0008*/ 	.byte	0x04, 0x17
        /*000a*/ 	.short	(.L_9 - .L_8)
.L_8:
        /*000c*/ 	.word	0x00000000
        /*0010*/ 	.short	0x0008
        /*0012*/ 	.short	0x002c
        /*0014*/ 	.byte	0x00, 0xf0, 0x11, 0x00


	//----- nvinfo : EIATTR_KPARAM_INFO
	.align		4
.L_9:
        /*0018*/ 	.byte	0x04, 0x17
        /*001a*/ 	.short	(.L_11 - .L_10)
.L_10:
        /*001c*/ 	.word	0x00000000
        /*0020*/ 	.short	0x0007
        /*0022*/ 	.short	0x0028
        /*0024*/ 	.byte	0x00, 0xf0, 0x11, 0x00


	//----- nvinfo : EIATTR_KPARAM_INFO
	.align		4
.L_11:
        /*0028*/ 	.byte	0x04, 0x17
        /*002a*/ 	.short	(.L_13 - .L_12)
.L_12:
        /*002c*/ 	.word	0x00000000
        /*0030*/ 	.short	0x0006
        /*0032*/ 	.short	0x0024
        /*0034*/ 	.byte	0x00, 0xf0, 0x11, 0x00


	//----- nvinfo : EIATTR_KPARAM_INFO
	.align		4
.L_13:
        /*0038*/ 	.byte	0x04, 0x17
        /*003a*/ 	.short	(.L_15 - .L_14)
.L_14:
        /*003c*/ 	.word	0x00000000
        /*0040*/ 	.short	0x0005
        /*0042*/ 	.short	0x0020
        /*0044*/ 	.byte	0x00, 0xf0, 0x11, 0x00


	//----- nvinfo : EIATTR_KPARAM_INFO
	.align		4
.L_15:
        /*0048*/ 	.byte	0x04, 0x17
        /*004a*/ 	.short	(.L_17 - .L_16)
.L_16:
        /*004c*/ 	.word	0x00000000
        /*0050*/ 	.short	0x0004
        /*0052*/ 	.short	0x001c
        /*0054*/ 	.byte	0x00, 0xf0, 0x11, 0x00


	//----- nvinfo : EIATTR_KPARAM_INFO
	.align		4
.L_17:
        /*0058*/ 	.byte	0x04, 0x17
        /*005a*/ 	.short	(.L_19 - .L_18)
.L_18:
        /*005c*/ 	.word	0x00000000
        /*0060*/ 	.short	0x0003
        /*0062*/ 	.short	0x0018
        /*0064*/ 	.byte	0x00, 0xf0, 0x11, 0x00


	//----- nvinfo : EIATTR_KPARAM_INFO
	.align		4
.L_19:
        /*0068*/ 	.byte	0x04, 0x17
        /*006a*/ 	.short	(.L_21 - .L_20)
.L_20:
        /*006c*/ 	.word	0x00000000
        /*0070*/ 	.short	0x0002
        /*0072*/ 	.short	0x0010
        /*0074*/ 	.byte	0x00, 0xf5, 0x21, 0x00


	//----- nvinfo : EIATTR_KPARAM_INFO
	.align		4
.L_21:
        /*0078*/ 	.byte	0x04, 0x17
        /*007a*/ 	.short	(.L_23 - .L_22)
.L_22:
        /*007c*/ 	.word	0x00000000
        /*0080*/ 	.short	0x0001
        /*0082*/ 	.short	0x0008
        /*0084*/ 	.byte	0x00, 0xf5, 0x21, 0x00


	//----- nvinfo : EIATTR_KPARAM_INFO
	.align		4
.L_23:
        /*0088*/ 	.byte	0x04, 0x17
        /*008a*/ 	.short	(.L_25 - .L_24)
.L_24:
        /*008c*/ 	.word	0x00000000
        /*0090*/ 	.short	0x0000
        /*0092*/ 	.short	0x0000
        /*0094*/ 	.byte	0x00, 0xf5, 0x21, 0x00


	//----- nvinfo : EIATTR_SPARSE_MMA_MASK
	.align		4
.L_25:
        /*0098*/ 	.byte	0x03, 0x50
        /*009a*/ 	.short	0x0000


	//----- nvinfo : EIATTR_MAXREG_COUNT
	.align		4
        /*009c*/ 	.byte	0x03, 0x1b
        /*009e*/ 	.short	0x00ff


	//----- nvinfo : EIATTR_NUM_BARRIERS
	.align		4
        /*00a0*/ 	.byte	0x02, 0x4c
        /*00a2*/ 	.byte	0x01
	.zero		1


	//----- nvinfo : EIATTR_MERCURY_ISA_VERSION
	.align		4
        /*00a4*/ 	.byte	0x03, 0x5f
        /*00a6*/ 	.short	0x0101


	//----- nvinfo : EIATTR_VRC_CTA_INIT_COUNT
	.align		4
        /*00a8*/ 	.byte	0x02, 0x4a
	.zero		1
	.zero		1


	//----- nvinfo : EIATTR_EXIT_INSTR_OFFSETS
	.align		4
        /*00ac*/ 	.byte	0x04, 0x1c
        /*00ae*/ 	.short	(.L_27 - .L_26)


	//   ....[0]....
.L_26:
        /*00b0*/ 	.word	0x00000840


	//   ....[1]....
        /*00b4*/ 	.word	0x000008d0


	//----- nvinfo : EIATTR_CBANK_PARAM_SIZE
	.align		4
.L_27:
        /*00b8*/ 	.byte	0x03, 0x19
        /*00ba*/ 	.short	0x0030


	//----- nvinfo : EIATTR_PARAM_CBANK
	.align		4
        /*00bc*/ 	.byte	0x04, 0x0a
        /*00be*/ 	.short	(.L_29 - .L_28)
	.align		4
.L_28:
        /*00c0*/ 	.word	index@(.nv.constant0._Z20MatrixMultiplicationPfS_S_iiiiii)
        /*00c4*/ 	.short	0x0380
        /*00c6*/ 	.short	0x0030


	//----- nvinfo : EIATTR_SW_WAR
	.align		4
.L_29:
        /*00c8*/ 	.byte	0x04, 0x36
        /*00ca*/ 	.short	(.L_31 - .L_30)
.L_30:
        /*00cc*/ 	.word	0x00000008
.L_31:


//--------------------- .nv.callgraph             --------------------------
	.section	.nv.callgraph,"",@"SHT_CUDA_CALLGRAPH"
	.align	4
	.sectionentsize	8
	.align		4
        /*0000*/ 	.word	0x00000000
	.align		4
        /*0004*/ 	.word	0xffffffff
	.align		4
        /*0008*/ 	.word	0x00000000
	.align		4
        /*000c*/ 	.word	0xfffffffe
	.align		4
        /*0010*/ 	.word	0x00000000
	.align		4
        /*0014*/ 	.word	0xfffffffd
	.align		4
        /*0018*/ 	.word	0x00000000
	.align		4
        /*001c*/ 	.word	0xfffffffc


//--------------------- .text._Z20MatrixMultiplicationPfS_S_iiiiii --------------------------
	.section	.text._Z20MatrixMultiplicationPfS_S_iiiiii,"ax",@progbits
	.align	128
        .global         _Z20MatrixMultiplicationPfS_S_iiiiii
        .type           _Z20MatrixMultiplicationPfS_S_iiiiii,@function
        .size           _Z20MatrixMultiplicationPfS_S_iiiiii,(.L_x_3 - _Z20MatrixMultiplicationPfS_S_iiiiii)
        .other          _Z20MatrixMultiplicationPfS_S_iiiiii,@"STO_CUDA_ENTRY STV_DEFAULT"
_Z20MatrixMultiplicationPfS_S_iiiiii:
.text._Z20MatrixMultiplicationPfS_S_iiiiii:
[----:B------:R-:W-:Y:S01]  /*0000*/  LDC R1, c[0x0][0x37c] ;  /* 0x0000df00ff017b82 */ /* 0x000fe20000000800 */
[----:B------:R-:W0:Y:S01]  /*0010*/  S2R R7, SR_CTAID.Y ;  /* 0x0000000000077919 */ /* 0x000e220000002600 */
[----:B------:R-:W1:Y:S01]  /*0020*/  LDCU UR10, c[0x0][0x39c] ;  /* 0x00007380ff0a77ac */ /* 0x000e620008000800 */
[----:B------:R-:W-:Y:S01]  /*0030*/  HFMA2 R23, -RZ, RZ, 0, 0 ;  /* 0x00000000ff177431 */ /* 0x000fe200000001ff */
[----:B------:R-:W0:Y:S01]  /*0040*/  S2R R0, SR_TID.Y ;  /* 0x0000000000007919 */ /* 0x000e220000002200 */
[----:B------:R-:W2:Y:S01]  /*0050*/  LDCU.64 UR8, c[0x0][0x358] ;  /* 0x00006b00ff0877ac */ /* 0x000ea20008000a00 */
[----:B------:R-:W3:Y:S01]  /*0060*/  S2R R2, SR_CTAID.X ;  /* 0x0000000000027919 */ /* 0x000ee20000002500 */
[----:B------:R-:W3:Y:S01]  /*0070*/  S2R R3, SR_TID.X ;  /* 0x0000000000037919 */ /* 0x000ee20000002100 */
[----:B-1----:R-:W-:Y:S01]  /*0080*/  UISETP.GE.AND UP0, UPT, UR10, 0x1, UPT ;  /* 0x000000010a00788c */ /* 0x002fe2000bf06270 */
[----:B0-----:R-:W-:Y:S02]  /*0090*/  LEA R24, R7, R0, 0x5 ;  /* 0x0000000007187211 */ /* 0x001fe400078e28ff */
[----:B---3--:R-:W-:-:S06]  /*00a0*/  LEA R22, R2, R3, 0x5 ;  /* 0x0000000302167211 */ /* 0x008fcc00078e28ff */
[----:B--2---:R-:W-:Y:S05]  /*00b0*/  BRA.U !UP0, `(.L_x_0) ;  /* 0x0000000508d47547 */ /* 0x004fea000b800000 */
[----:B------:R-:W0:Y:S01]  /*00c0*/  S2UR UR7, SR_CgaCtaId ;  /* 0x00000000000779c3 */ /* 0x000e220000008800 */
[----:B------:R-:W1:Y:S01]  /*00d0*/  LDCU UR11, c[0x0][0x3a4] ;  /* 0x00007480ff0b77ac */ /* 0x000e620008000800 */
[----:B------:R-:W-:Y:S01]  /*00e0*/  IMAD R16, R24, UR10, R3 ;  /* 0x0000000a18107c24 */ /* 0x000fe2000f8e0203 */
[----:B------:R-:W-:Y:S01]  /*00f0*/  MOV R23, RZ ;  /* 0x000000ff00177202 */ /* 0x000fe20000000f00 */
[----:B------:R-:W2:Y:S01]  /*0100*/  LDCU UR12, c[0x0][0x398] ;  /* 0x00007300ff0c77ac */ /* 0x000ea20008000800 */
[----:B------:R-:W-:-:S03]  /*0110*/  MOV R6, R3 ;  /* 0x0000000300067202 */ /* 0x000fc60000000f00 */
[----:B------:R-:W3:Y:S01]  /*0120*/  LDC.64 R4, c[0x0][0x3a0] ;  /* 0x0000e800ff047b82 */ /* 0x000ee20000000a00 */
[----:B------:R-:W-:Y:S01]  /*0130*/  UMOV UR5, 0x400 ;  /* 0x0000040000057882 */ /* 0x000fe20000000000 */
[----:B------:R-:W-:Y:S01]  /*0140*/  UIADD3 UR4, UPT, UPT, UR10, 0x1f, URZ ;  /* 0x0000001f0a047890 */ /* 0x000fe2000fffe0ff */
[----:B------:R-:W-:Y:S01]  /*0150*/  MOV R17, R0 ;  /* 0x0000000000117202 */ /* 0x000fe20000000f00 */
[----:B------:R-:W-:Y:S02]  /*0160*/  UIADD3 UR6, UPT, UPT, UR5, 0x1000, URZ ;  /* 0x0000100005067890 */ /* 0x000fe4000fffe0ff */
[----:B------:R-:W-:Y:S01]  /*0170*/  USHF.R.U32.HI UR4, URZ, 0x5, UR4 ;  /* 0x00000005ff047899 */ /* 0x000fe20008011604 */
[----:B------:R-:W4:Y:S01]  /*0180*/  LDCU UR13, c[0x0][0x39c] ;  /* 0x00007380ff0d77ac */ /* 0x000f220008000800 */
[----:B-1----:R-:W-:Y:S02]  /*0190*/  IMAD R9, R0, UR11, R3 ;  /* 0x0000000b00097c24 */ /* 0x002fe4000f8e0203 */
[----:B------:R-:W-:Y:S01]  /*01a0*/  UIADD3 UR4, UPT, UPT, -UR4, URZ, URZ ;  /* 0x000000ff04047290 */ /* 0x000fe2000fffe1ff */
[----:B--2---:R-:W-:Y:S01]  /*01b0*/  ISETP.GE.AND P1, PT, R24, UR12, PT ;  /* 0x0000000c18007c0c */ /* 0x004fe2000bf26270 */
[----:B0-----:R-:W-:Y:S01]  /*01c0*/  ULEA UR6, UR7, UR6, 0x18 ;  /* 0x0000000607067291 */ /* 0x001fe2000f8ec0ff */
[----:B------:R-:W-:Y:S01]  /*01d0*/  LEA R18, R2, R9, 0x5 ;  /* 0x0000000902127211 */ /* 0x000fe200078e28ff */
[----:B------:R-:W-:-:S04]  /*01e0*/  ULEA UR5, UR7, UR5, 0x18 ;  /* 0x0000000507057291 */ /* 0x000fc8000f8ec0ff */
[----:B------:R-:W-:Y:S02]  /*01f0*/  LEA R21, R3, UR6, 0x2 ;  /* 0x0000000603157c11 */ /* 0x000fe4000f8e10ff */
[C---:B------:R-:W-:Y:S02]  /*0200*/  LEA R20, R0.reuse, UR5, 0x7 ;  /* 0x0000000500147c11 */ /* 0x040fe4000f8e38ff */
[----:B----4-:R-:W-:-:S07]  /*0210*/  LEA R19, R0, R21, 0x7 ;  /* 0x0000001500137211 */ /* 0x010fce00078e38ff */
.L_x_1:
[----:B---3--:R-:W-:Y:S01]  /*0220*/  ISETP.GE.U32.AND P0, PT, R17, R4, PT ;  /* 0x000000041100720c */ /* 0x008fe20003f06070 */
[----:B------:R-:W-:Y:S01]  /*0230*/  HFMA2 R28, -RZ, RZ, 0, 0 ;  /* 0x00000000ff1c7431 */ /* 0x000fe200000001ff */
[----:B------:R-:W-:Y:S02]  /*0240*/  ISETP.GE.U32.OR P2, PT, R6, UR13, P1 ;  /* 0x0000000d06007c0c */ /* 0x000fe40008f46470 */
[----:B------:R-:W-:Y:S02]  /*0250*/  ISETP.GE.OR P0, PT, R22, R5, P0 ;  /* 0x000000051600720c */ /* 0x000fe40000706670 */
[----:B------:R-:W-:-:S09]  /*0260*/  MOV R26, RZ ;  /* 0x000000ff001a7202 */ /* 0x000fd20000000f00 */
[----:B------:R-:W0:Y:S08]  /*0270*/  @!P2 LDC.64 R10, c[0x0][0x380] ;  /* 0x0000e000ff0aab82 */ /* 0x000e300000000a00 */
[----:B------:R-:W1:Y:S01]  /*0280*/  @!P0 LDC.64 R8, c[0x0][0x388] ;  /* 0x0000e200ff088b82 */ /* 0x000e620000000a00 */
[----:B0-----:R-:W-:-:S05]  /*0290*/  @!P2 IMAD.WIDE.U32 R10, R16, 0x4, R10 ;  /* 0x00000004100aa825 */ /* 0x001fca00078e000a */
[----:B------:R-:W2:Y:S01]  /*02a0*/  @!P2 LDG.E R26, desc[UR8][R10.64] ;  /* 0x000000080a1aa981 */ /* 0x000ea2000c1e1900 */
[----:B-1----:R-:W-:-:S05]  /*02b0*/  @!P0 IMAD.WIDE.U32 R8, R18, 0x4, R8 ;  /* 0x0000000412088825 */ /* 0x002fca00078e0008 */
[----:B------:R-:W3:Y:S01]  /*02c0*/  @!P0 LDG.E R28, desc[UR8][R8.64] ;  /* 0x00000008081c8981 */ /* 0x000ee2000c1e1900 */
[----:B------:R-:W-:-:S05]  /*02d0*/  LEA R27, R3, R20, 0x2 ;  /* 0x00000014031b7211 */ /* 0x000fca00078e10ff */
[----:B--2---:R-:W-:Y:S04]  /*02e0*/  STS [R27], R26 ;  /* 0x0000001a1b007388 */ /* 0x004fe80000000800 */
[----:B---3--:R-:W-:Y:S01]  /*02f0*/  STS [R19], R28 ;  /* 0x0000001c13007388 */ /* 0x008fe20000000800 */
[----:B------:R-:W-:Y:S06]  /*0300*/  BAR.SYNC.DEFER_BLOCKING 0x0 ;  /* 0x0000000000007b1d */ /* 0x000fec0000010000 */
[----:B------:R-:W-:Y:S04]  /*0310*/  LDS R29, [R21] ;  /* 0x00000000151d7984 */ /* 0x000fe80000000800 */
[----:B------:R-:W0:Y:S04]  /*0320*/  LDS.128 R12, [R20] ;  /* 0x00000000140c7984 */ /* 0x000e280000000c00 */
[----:B------:R-:W1:Y:S04]  /*0330*/  LDS R8, [R21+0x80] ;  /* 0x0000800015087984 */ /* 0x000e680000000800 */
[----:B------:R-:W2:Y:S04]  /*0340*/  LDS R25, [R21+0x100] ;  /* 0x0001000015197984 */ /* 0x000ea80000000800 */
[----:B------:R-:W-:Y:S01]  /*0350*/  LDS R26, [R21+0x280] ;  /* 0x00028000151a7984 */ /* 0x000fe20000000800 */
[----:B0-----:R-:W-:-:S03]  /*0360*/  FFMA R29, R12, R29, R23 ;  /* 0x0000001d0c1d7223 */ /* 0x001fc60000000017 */
[----:B------:R-:W0:Y:S01]  /*0370*/  LDS R12, [R21+0x180] ;  /* 0x00018000150c7984 */ /* 0x000e220000000800 */
[----:B-1----:R-:W-:-:S03]  /*0380*/  FFMA R13, R8, R13, R29 ;  /* 0x0000000d080d7223 */ /* 0x002fc6000000001d */
[----:B------:R-:W-:Y:S04]  /*0390*/  LDS R29, [R21+0x200] ;  /* 0x00020000151d7984 */ /* 0x000fe80000000800 */
[----:B------:R-:W1:Y:S01]  /*03a0*/  LDS.128 R8, [R20+0x10] ;  /* 0x0000100014087984 */ /* 0x000e620000000c00 */
[----:B--2---:R-:W-:-:S03]  /*03b0*/  FFMA R13, R25, R14, R13 ;  /* 0x0000000e190d7223 */ /* 0x004fc6000000000d */
[----:B------:R-:W2:Y:S04]  /*03c0*/  LDS R23, [R21+0x300] ;  /* 0x0003000015177984 */ /* 0x000ea80000000800 */
[----:B------:R-:W-:Y:S01]  /*03d0*/  LDS R25, [R21+0x400] ;  /* 0x0004000015197984 */ /* 0x000fe20000000800 */
[----:B0-----:R-:W-:-:S04]  /*03e0*/  FFMA R13, R12, R15, R13 ;  /* 0x0000000f0c0d7223 */ /* 0x001fc8000000000d */
[----:B-1----:R-:W-:Y:S02]  /*03f0*/  FFMA R13, R8, R29, R13 ;  /* 0x0000001d080d7223 */ /* 0x002fe4000000000d */
[----:B------:R-:W0:Y:S02]  /*0400*/  LDS R8, [R21+0x380] ;  /* 0x0003800015087984 */ /* 0x000e240000000800 */
[----:B------:R-:W-:Y:S02]  /*0410*/  FFMA R28, R26, R9, R13 ;  /* 0x000000091a1c7223 */ /* 0x000fe4000000000d */
[----:B------:R-:W1:Y:S04]  /*0420*/  LDS.128 R12, [R20+0x20] ;  /* 0x00002000140c7984 */ /* 0x000e680000000c00 */
[----:B------:R-:W3:Y:S01]  /*0430*/  LDS R26, [R21+0x480] ;  /* 0x00048000151a7984 */ /* 0x000ee20000000800 */
[----:B--2---:R-:W-:-:S03]  /*0440*/  FFMA R9, R23, R10, R28 ;  /* 0x0000000a17097223 */ /* 0x004fc6000000001c */
[----:B------:R-:W2:Y:S01]  /*0450*/  LDS R23, [R21+0x500] ;  /* 0x0005000015177984 */ /* 0x000ea20000000800 */
[----:B0-----:R-:W-:-:S04]  /*0460*/  FFMA R9, R8, R11, R9 ;  /* 0x0000000b08097223 */ /* 0x001fc80000000009 */
[----:B-1----:R-:W-:Y:S02]  /*0470*/  FFMA R9, R12, R25, R9 ;  /* 0x000000190c097223 */ /* 0x002fe40000000009 */
[----:B------:R-:W0:Y:S02]  /*0480*/  LDS R12, [R21+0x580] ;  /* 0x00058000150c7984 */ /* 0x000e240000000800 */
[----:B---3--:R-:W-:Y:S02]  /*0490*/  FFMA R28, R26, R13, R9 ;  /* 0x0000000d1a1c7223 */ /* 0x008fe40000000009 */
[----:B------:R-:W-:Y:S04]  /*04a0*/  LDS R25, [R21+0x600] ;  /* 0x0006000015197984 */ /* 0x000fe80000000800 */
        /* <DEDUP_REMOVED lines=36> */
[----:B------:R-:W1:Y:S01]  /*06f0*/  LDS.128 R8, [R20+0x70] ;  /* 0x0000700014087984 */ /* 0x000e620000000c00 */
[----:B--2---:R-:W-:-:S03]  /*0700*/  FFMA R23, R23, R14, R26 ;  /* 0x0000000e17177223 */ /* 0x004fc6000000001a */
[----:B------:R-:W2:Y:S04]  /*0710*/  LDS R25, [R21+0xe80] ;  /* 0x000e800015197984 */ /* 0x000ea80000000800 */
[----:B------:R-:W3:Y:S04]  /*0720*/  LDS R26, [R21+0xf00] ;  /* 0x000f0000151a7984 */ /* 0x000ee80000000800 */
[----:B------:R-:W4:Y:S01]  /*0730*/  LDS R14, [R21+0xf80] ;  /* 0x000f8000150e7984 */ /* 0x000f220000000800 */
[----:B------:R-:W-:-:S04]  /*0740*/  UIADD3 UR4, UPT, UPT, UR4, 0x1, URZ ;  /* 0x0000000104047890 */ /* 0x000fc8000fffe0ff */
[----:B------:R-:W-:Y:S01]  /*0750*/  UISETP.NE.AND UP0, UPT, UR4, URZ, UPT ;  /* 0x000000ff0400728c */ /* 0x000fe2000bf05270 */
[----:B0-----:R-:W-:-:S04]  /*0760*/  FFMA R15, R12, R15, R23 ;  /* 0x0000000f0c0f7223 */ /* 0x001fc80000000017 */
[----:B-1----:R-:W-:-:S04]  /*0770*/  FFMA R8, R8, R13, R15 ;  /* 0x0000000d08087223 */ /* 0x002fc8000000000f */
[----:B--2---:R-:W-:-:S04]  /*0780*/  FFMA R9, R25, R9, R8 ;  /* 0x0000000919097223 */ /* 0x004fc80000000008 */
[----:B---3--:R-:W-:Y:S01]  /*0790*/  FFMA R9, R26, R10, R9 ;  /* 0x0000000a1a097223 */ /* 0x008fe20000000009 */
[----:B------:R-:W-:Y:S02]  /*07a0*/  IADD3 R17, PT, PT, R17, 0x20, RZ ;  /* 0x0000002011117810 */ /* 0x000fe40007ffe0ff */
[----:B------:R-:W-:Y:S01]  /*07b0*/  IADD3 R6, PT, PT, R6, 0x20, RZ ;  /* 0x0000002006067810 */ /* 0x000fe20007ffe0ff */
[----:B----4-:R-:W-:Y:S01]  /*07c0*/  FFMA R23, R14, R11, R9 ;  /* 0x0000000b0e177223 */ /* 0x010fe20000000009 */
[----:B------:R-:W-:Y:S02]  /*07d0*/  IADD3 R16, PT, PT, R16, 0x20, RZ ;  /* 0x0000002010107810 */ /* 0x000fe40007ffe0ff */
[----:B------:R-:W-:Y:S01]  /*07e0*/  LEA R18, R5, R18, 0x5 ;  /* 0x0000001205127211 */ /* 0x000fe200078e28ff */
[----:B------:R-:W-:Y:S06]  /*07f0*/  BAR.SYNC.DEFER_BLOCKING 0x0 ;  /* 0x0000000000007b1d */ /* 0x000fec0000010000 */
[----:B------:R-:W-:Y:S05]  /*0800*/  BRA.U UP0, `(.L_x_1) ;  /* 0xfffffff900847547 */ /* 0x000fea000b83ffff */
.L_x_0:
[----:B------:R-:W0:Y:S02]  /*0810*/  LDCU.64 UR6, c[0x0][0x3a8] ;  /* 0x00007500ff0677ac */ /* 0x000e240008000a00 */
[----:B0-----:R-:W-:-:S04]  /*0820*/  ISETP.GE.AND P0, PT, R22, UR7, PT ;  /* 0x0000000716007c0c */ /* 0x001fc8000bf06270 */
[----:B------:R-:W-:-:S13]  /*0830*/  ISETP.GE.OR P0, PT, R24, UR6, P0 ;  /* 0x0000000618007c0c */ /* 0x000fda0008706670 */
[----:B------:R-:W-:Y:S05]  /*0840*/  @P0 EXIT ;  /* 0x000000000000094d */ /* 0x000fea0003800000 */
[----:B------:R-:W0:Y:S01]  /*0850*/  LDCU UR4, c[0x0][0x364] ;  /* 0x00006c80ff0477ac */ /* 0x000e220008000800 */
[----:B------:R-:W1:Y:S01]  /*0860*/  LDC.64 R4, c[0x0][0x390] ;  /* 0x0000e400ff047b82 */ /* 0x000e620000000a00 */
[----:B------:R-:W2:Y:S01]  /*0870*/  LDCU UR5, c[0x0][0x360] ;  /* 0x00006c00ff0577ac */ /* 0x000ea20008000800 */
[----:B0-----:R-:W-:Y:S02]  /*0880*/  IMAD R0, R7, UR4, R0 ;  /* 0x0000000407007c24 */ /* 0x001fe4000f8e0200 */
[----:B--2---:R-:W-:-:S04]  /*0890*/  IMAD R3, R2, UR5, R3 ;  /* 0x0000000502037c24 */ /* 0x004fc8000f8e0203 */
[----:B------:R-:W-:-:S04]  /*08a0*/  IMAD R3, R0, UR7, R3 ;  /* 0x0000000700037c24 */ /* 0x000fc8000f8e0203 */
[----:B-1----:R-:W-:-:S05]  /*08b0*/  IMAD.WIDE.U32 R2, R3, 0x4, R4 ;  /* 0x0000000403027825 */ /* 0x002fca00078e0004 */
[----:B------:R-:W-:Y:S01]  /*08c0*/  STG.E desc[UR8][R2.64], R23 ;  /* 0x0000001702007986 */ /* 0x000fe2000c101908 */
[----:B------:R-:W-:Y:S05]  /*08d0*/  EXIT ;  /* 0x000000000000794d */ /* 0x000fea0003800000 */
.L_x_2:
[----:B------:R-:W-:-:S00]  /*08e0*/  BRA `(.L_x_2) ;  /* 0xfffffffc00fc7947 */ /* 0x000fc0000383ffff */
[----:B------:R-:W-:-:S00]  /*08f0*/  NOP ;  /* 0x0000000000007918 */ /* 0x000fc00000000000 */
        /* <DEDUP_REMOVED lines=8> */
.L_x_3:


//--------------------- .nv.shared._Z20MatrixMultiplicationPfS_S_iiiiii --------------------------
	.section	.nv.shared._Z20MatrixMultiplicationPfS_S_iiiiii,"aw",@nobits
	.sectionflags	@""
	.align	4
.nv.shared._Z20MatrixMultiplicationPfS_S_iiiiii:
	.zero		9216


//--------------------- .nv.shared.reserved.0     --------------------------
	.section	.nv.shared.reserved.0,"aw",@nobits
	.weak		__nv_reservedSMEM_offset_0_alias
	.size		__nv_reservedSMEM_offset_0_alias, 0, 64
	.other		__nv_reservedSMEM_offset_0_alias,@"STO_CUDA_RESERVED_SHARED STV_DEFAULT"
__nv_reservedSMEM_offset_0_alias:
	.zero		0
	.zero		64


//--------------------- .nv.constant0._Z20MatrixMultiplicationPfS_S_iiiiii --------------------------
	.section	.nv.constant0._Z20MatrixMultiplicationPfS_S_iiiiii,"a",@progbits
	.sectionflags	@""
	.align	4
.nv.constant0._Z20MatrixMultiplicationPfS_S_iiiiii:
	.zero		944


//--------------------- SYMBOLS --------------------------

	.type		.nv.reservedSmem.offset0,@object
	.size		.nv.reservedSmem.offset0,0x4
	.type		.nv.reservedSmem.cap,@object
	.size		.nv.reservedSmem.cap,0x4
